//
// Generated by NVIDIA NVVM Compiler
//
// Compiler Build ID: CL-36424714
// Cuda compilation tools, release 13.0, V13.0.88
// Based on NVVM 20.0.0
//

.version 9.0
.target sm_100
.address_size 64

	// .globl	_Z18my_function_kernelPKfS0_Pffiii

.visible .entry _Z18my_function_kernelPKfS0_Pffiii(
	.param .u64 .ptr .align 1 _Z18my_function_kernelPKfS0_Pffiii_param_0,
	.param .u64 .ptr .align 1 _Z18my_function_kernelPKfS0_Pffiii_param_1,
	.param .u64 .ptr .align 1 _Z18my_function_kernelPKfS0_Pffiii_param_2,
	.param .f32 _Z18my_function_kernelPKfS0_Pffiii_param_3,
	.param .u32 _Z18my_function_kernelPKfS0_Pffiii_param_4,
	.param .u32 _Z18my_function_kernelPKfS0_Pffiii_param_5,
	.param .u32 _Z18my_function_kernelPKfS0_Pffiii_param_6
)
{
	.reg .pred 	%p<13>;
	.reg .b32 	%r<48>;
	.reg .b32 	%f<112>;
	.reg .b64 	%rd<43>;

	ld.param.u64 	%rd11, [_Z18my_function_kernelPKfS0_Pffiii_param_0];
	ld.param.u64 	%rd12, [_Z18my_function_kernelPKfS0_Pffiii_param_1];
	ld.param.u64 	%rd10, [_Z18my_function_kernelPKfS0_Pffiii_param_2];
	ld.param.u32 	%r27, [_Z18my_function_kernelPKfS0_Pffiii_param_4];
	ld.param.u32 	%r25, [_Z18my_function_kernelPKfS0_Pffiii_param_5];
	ld.param.u32 	%r26, [_Z18my_function_kernelPKfS0_Pffiii_param_6];
	cvta.to.global.u64 	%rd1, %rd12;
	cvta.to.global.u64 	%rd2, %rd11;
	mov.u32 	%r28, %ctaid.y;
	mov.u32 	%r29, %ntid.y;
	mov.u32 	%r30, %tid.y;
	mad.lo.s32 	%r1, %r28, %r29, %r30;
	mov.u32 	%r31, %ctaid.x;
	mov.u32 	%r32, %ntid.x;
	mov.u32 	%r33, %tid.x;
	mad.lo.s32 	%r2, %r31, %r32, %r33;
	setp.ge.s32 	%p1, %r1, %r27;
	setp.ge.s32 	%p2, %r2, %r25;
	or.pred  	%p3, %p1, %p2;
	@%p3 bra 	$L__BB0_15;
	setp.lt.s32 	%p4, %r26, 1;
	mov.f32 	%f111, 0f00000000;
	@%p4 bra 	$L__BB0_14;
	mul.lo.s32 	%r3, %r26, %r1;
	mul.lo.s32 	%r4, %r26, %r2;
	and.b32  	%r5, %r26, 15;
	setp.lt.u32 	%p5, %r26, 16;
	mov.f32 	%f111, 0f00000000;
	mov.b32 	%r44, 0;
	@%p5 bra 	$L__BB0_5;
	and.b32  	%r44, %r26, 2147483632;
	neg.s32 	%r42, %r44;
	mul.wide.u32 	%rd13, %r3, 4;
	add.s64 	%rd14, %rd13, %rd2;
	add.s64 	%rd41, %rd14, 32;
	add.s64 	%rd4, %rd1, 32;
	mov.f32 	%f111, 0f00000000;
	mov.u32 	%r41, %r4;
$L__BB0_4:
	.pragma "nounroll";
	mul.wide.s32 	%rd15, %r41, 4;
	add.s64 	%rd16, %rd4, %rd15;
	ld.global.f32 	%f18, [%rd41+-32];
	ld.global.f32 	%f19, [%rd16+-32];
	fma.rn.f32 	%f20, %f18, %f19, %f111;
	ld.global.f32 	%f21, [%rd41+-28];
	ld.global.f32 	%f22, [%rd16+-28];
	fma.rn.f32 	%f23, %f21, %f22, %f20;
	ld.global.f32 	%f24, [%rd41+-24];
	ld.global.f32 	%f25, [%rd16+-24];
	fma.rn.f32 	%f26, %f24, %f25, %f23;
	ld.global.f32 	%f27, [%rd41+-20];
	ld.global.f32 	%f28, [%rd16+-20];
	fma.rn.f32 	%f29, %f27, %f28, %f26;
	ld.global.f32 	%f30, [%rd41+-16];
	ld.global.f32 	%f31, [%rd16+-16];
	fma.rn.f32 	%f32, %f30, %f31, %f29;
	ld.global.f32 	%f33, [%rd41+-12];
	ld.global.f32 	%f34, [%rd16+-12];
	fma.rn.f32 	%f35, %f33, %f34, %f32;
	ld.global.f32 	%f36, [%rd41+-8];
	ld.global.f32 	%f37, [%rd16+-8];
	fma.rn.f32 	%f38, %f36, %f37, %f35;
	ld.global.f32 	%f39, [%rd41+-4];
	ld.global.f32 	%f40, [%rd16+-4];
	fma.rn.f32 	%f41, %f39, %f40, %f38;
	ld.global.f32 	%f42, [%rd41];
	ld.global.f32 	%f43, [%rd16];
	fma.rn.f32 	%f44, %f42, %f43, %f41;
	ld.global.f32 	%f45, [%rd41+4];
	ld.global.f32 	%f46, [%rd16+4];
	fma.rn.f32 	%f47, %f45, %f46, %f44;
	ld.global.f32 	%f48, [%rd41+8];
	ld.global.f32 	%f49, [%rd16+8];
	fma.rn.f32 	%f50, %f48, %f49, %f47;
	ld.global.f32 	%f51, [%rd41+12];
	ld.global.f32 	%f52, [%rd16+12];
	fma.rn.f32 	%f53, %f51, %f52, %f50;
	ld.global.f32 	%f54, [%rd41+16];
	ld.global.f32 	%f55, [%rd16+16];
	fma.rn.f32 	%f56, %f54, %f55, %f53;
	ld.global.f32 	%f57, [%rd41+20];
	ld.global.f32 	%f58, [%rd16+20];
	fma.rn.f32 	%f59, %f57, %f58, %f56;
	ld.global.f32 	%f60, [%rd41+24];
	ld.global.f32 	%f61, [%rd16+24];
	fma.rn.f32 	%f62, %f60, %f61, %f59;
	ld.global.f32 	%f63, [%rd41+28];
	ld.global.f32 	%f64, [%rd16+28];
	fma.rn.f32 	%f111, %f63, %f64, %f62;
	add.s32 	%r42, %r42, 16;
	add.s64 	%rd41, %rd41, 64;
	add.s32 	%r41, %r41, 16;
	setp.ne.s32 	%p6, %r42, 0;
	@%p6 bra 	$L__BB0_4;
$L__BB0_5:
	setp.eq.s32 	%p7, %r5, 0;
	@%p7 bra 	$L__BB0_14;
	and.b32  	%r13, %r26, 7;
	setp.lt.u32 	%p8, %r5, 8;
	@%p8 bra 	$L__BB0_8;
	add.s32 	%r35, %r44, %r3;
	mul.wide.u32 	%rd17, %r35, 4;
	add.s64 	%rd18, %rd2, %rd17;
	ld.global.f32 	%f66, [%rd18];
	add.s32 	%r36, %r44, %r4;
	mul.wide.s32 	%rd19, %r36, 4;
	add.s64 	%rd20, %rd1, %rd19;
	ld.global.f32 	%f67, [%rd20];
	fma.rn.f32 	%f68, %f66, %f67, %f111;
	cvt.u64.u32 	%rd21, %r3;
	cvt.u64.u32 	%rd22, %r44;
	add.s64 	%rd23, %rd22, %rd21;
	shl.b64 	%rd24, %rd23, 2;
	add.s64 	%rd25, %rd2, %rd24;
	ld.global.f32 	%f69, [%rd25+4];
	ld.global.f32 	%f70, [%rd20+4];
	fma.rn.f32 	%f71, %f69, %f70, %f68;
	ld.global.f32 	%f72, [%rd25+8];
	ld.global.f32 	%f73, [%rd20+8];
	fma.rn.f32 	%f74, %f72, %f73, %f71;
	ld.global.f32 	%f75, [%rd25+12];
	ld.global.f32 	%f76, [%rd20+12];
	fma.rn.f32 	%f77, %f75, %f76, %f74;
	ld.global.f32 	%f78, [%rd25+16];
	ld.global.f32 	%f79, [%rd20+16];
	fma.rn.f32 	%f80, %f78, %f79, %f77;
	ld.global.f32 	%f81, [%rd25+20];
	ld.global.f32 	%f82, [%rd20+20];
	fma.rn.f32 	%f83, %f81, %f82, %f80;
	ld.global.f32 	%f84, [%rd25+24];
	ld.global.f32 	%f85, [%rd20+24];
	fma.rn.f32 	%f86, %f84, %f85, %f83;
	ld.global.f32 	%f87, [%rd25+28];
	ld.global.f32 	%f88, [%rd20+28];
	fma.rn.f32 	%f111, %f87, %f88, %f86;
	add.s32 	%r44, %r44, 8;
$L__BB0_8:
	setp.eq.s32 	%p9, %r13, 0;
	@%p9 bra 	$L__BB0_14;
	and.b32  	%r16, %r26, 3;
	setp.lt.u32 	%p10, %r13, 4;
	@%p10 bra 	$L__BB0_11;
	add.s32 	%r37, %r44, %r3;
	mul.wide.u32 	%rd26, %r37, 4;
	add.s64 	%rd27, %rd2, %rd26;
	ld.global.f32 	%f90, [%rd27];
	add.s32 	%r38, %r44, %r4;
	mul.wide.s32 	%rd28, %r38, 4;
	add.s64 	%rd29, %rd1, %rd28;
	ld.global.f32 	%f91, [%rd29];
	fma.rn.f32 	%f92, %f90, %f91, %f111;
	cvt.u64.u32 	%rd30, %r3;
	cvt.u64.u32 	%rd31, %r44;
	add.s64 	%rd32, %rd31, %rd30;
	shl.b64 	%rd33, %rd32, 2;
	add.s64 	%rd34, %rd2, %rd33;
	ld.global.f32 	%f93, [%rd34+4];
	ld.global.f32 	%f94, [%rd29+4];
	fma.rn.f32 	%f95, %f93, %f94, %f92;
	ld.global.f32 	%f96, [%rd34+8];
	ld.global.f32 	%f97, [%rd29+8];
	fma.rn.f32 	%f98, %f96, %f97, %f95;
	ld.global.f32 	%f99, [%rd34+12];
	ld.global.f32 	%f100, [%rd29+12];
	fma.rn.f32 	%f111, %f99, %f100, %f98;
	add.s32 	%r44, %r44, 4;
$L__BB0_11:
	setp.eq.s32 	%p11, %r16, 0;
	@%p11 bra 	$L__BB0_14;
	add.s32 	%r47, %r44, %r4;
	add.s32 	%r39, %r44, %r3;
	mul.wide.u32 	%rd35, %r39, 4;
	add.s64 	%rd42, %rd2, %rd35;
	neg.s32 	%r46, %r16;
$L__BB0_13:
	.pragma "nounroll";
	mul.wide.s32 	%rd36, %r47, 4;
	add.s64 	%rd37, %rd1, %rd36;
	ld.global.f32 	%f101, [%rd42];
	ld.global.f32 	%f102, [%rd37];
	fma.rn.f32 	%f111, %f101, %f102, %f111;
	add.s32 	%r47, %r47, 1;
	add.s64 	%rd42, %rd42, 4;
	add.s32 	%r46, %r46, 1;
	setp.ne.s32 	%p12, %r46, 0;
	@%p12 bra 	$L__BB0_13;
$L__BB0_14:
	mad.lo.s32 	%r40, %r25, %r1, %r2;
	cvta.to.global.u64 	%rd38, %rd10;
	mul.wide.s32 	%rd39, %r40, 4;
	add.s64 	%rd40, %rd38, %rd39;
	st.global.f32 	[%rd40], %f111;
$L__BB0_15:
	ret;

}
	// .globl	_Z17activation_kernelPfii
.visible .entry _Z17activation_kernelPfii(
	.param .u64 .ptr .align 1 _Z17activation_kernelPfii_param_0,
	.param .u32 _Z17activation_kernelPfii_param_1,
	.param .u32 _Z17activation_kernelPfii_param_2
)
{
	.reg .pred 	%p<4>;
	.reg .b32 	%r<12>;
	.reg .b32 	%f<5>;
	.reg .b64 	%rd<5>;

	ld.param.u64 	%rd1, [_Z17activation_kernelPfii_param_0];
	ld.param.u32 	%r4, [_Z17activation_kernelPfii_param_1];
	ld.param.u32 	%r3, [_Z17activation_kernelPfii_param_2];
	mov.u32 	%r5, %ctaid.y;
	mov.u32 	%r6, %ntid.y;
	mov.u32 	%r7, %tid.y;
	mad.lo.s32 	%r1, %r5, %r6, %r7;
	mov.u32 	%r8, %ctaid.x;
	mov.u32 	%r9, %ntid.x;
	mov.u32 	%r10, %tid.x;
	mad.lo.s32 	%r2, %r8, %r9, %r10;
	setp.ge.s32 	%p1, %r1, %r4;
	setp.ge.s32 	%p2, %r2, %r3;
	or.pred  	%p3, %p1, %p2;
	@%p3 bra 	$L__BB1_2;
	cvta.to.global.u64 	%rd2, %rd1;
	mad.lo.s32 	%r11, %r3, %r1, %r2;
	mul.wide.s32 	%rd3, %r11, 4;
	add.s64 	%rd4, %rd2, %rd3;
	ld.global.f32 	%f1, [%rd4];
	abs.f32 	%f2, %f1;
	add.f32 	%f3, %f2, 0f3F800000;
	mul.f32 	%f4, %f1, %f3;
	st.global.f32 	[%rd4], %f4;
$L__BB1_2:
	ret;

}
	// .globl	_Z21regularization_kernelPfPKffiii
.visible .entry _Z21regularization_kernelPfPKffiii(
	.param .u64 .ptr .align 1 _Z21regularization_kernelPfPKffiii_param_0,
	.param .u64 .ptr .align 1 _Z21regularization_kernelPfPKffiii_param_1,
	.param .f32 _Z21regularization_kernelPfPKffiii_param_2,
	.param .u32 _Z21regularization_kernelPfPKffiii_param_3,
	.param .u32 _Z21regularization_kernelPfPKffiii_param_4,
	.param .u32 _Z21regularization_kernelPfPKffiii_param_5
)
{
	.reg .pred 	%p<13>;
	.reg .b32 	%r<44>;
	.reg .b32 	%f<116>;
	.reg .b64 	%rd<16>;

	ld.param.u64 	%rd3, [_Z21regularization_kernelPfPKffiii_param_0];
	ld.param.u64 	%rd4, [_Z21regularization_kernelPfPKffiii_param_1];
	ld.param.f32 	%f14, [_Z21regularization_kernelPfPKffiii_param_2];
	ld.param.u32 	%r26, [_Z21regularization_kernelPfPKffiii_param_3];
	ld.param.u32 	%r24, [_Z21regularization_kernelPfPKffiii_param_4];
	ld.param.u32 	%r25, [_Z21regularization_kernelPfPKffiii_param_5];
	cvta.to.global.u64 	%rd1, %rd4;
	mov.u32 	%r27, %ctaid.y;
	mov.u32 	%r28, %ntid.y;
	mov.u32 	%r29, %tid.y;
	mad.lo.s32 	%r1, %r27, %r28, %r29;
	mov.u32 	%r30, %ctaid.x;
	mov.u32 	%r31, %ntid.x;
	mov.u32 	%r32, %tid.x;
	mad.lo.s32 	%r2, %r30, %r31, %r32;
	setp.ge.s32 	%p1, %r1, %r26;
	setp.ge.s32 	%p2, %r2, %r24;
	or.pred  	%p3, %p1, %p2;
	@%p3 bra 	$L__BB2_15;
	setp.lt.s32 	%p4, %r25, 1;
	mov.f32 	%f115, 0f00000000;
	@%p4 bra 	$L__BB2_14;
	mul.lo.s32 	%r3, %r25, %r2;
	and.b32  	%r4, %r25, 15;
	setp.lt.u32 	%p5, %r25, 16;
	mov.f32 	%f115, 0f00000000;
	mov.b32 	%r40, 0;
	@%p5 bra 	$L__BB2_5;
	and.b32  	%r40, %r25, 2147483632;
	neg.s32 	%r38, %r40;
	add.s64 	%rd2, %rd1, 32;
	mov.f32 	%f115, 0f00000000;
	mov.u32 	%r37, %r3;
$L__BB2_4:
	.pragma "nounroll";
	mul.wide.s32 	%rd5, %r37, 4;
	add.s64 	%rd6, %rd2, %rd5;
	ld.global.f32 	%f19, [%rd6+-32];
	abs.f32 	%f20, %f19;
	add.f32 	%f21, %f115, %f20;
	ld.global.f32 	%f22, [%rd6+-28];
	abs.f32 	%f23, %f22;
	add.f32 	%f24, %f21, %f23;
	ld.global.f32 	%f25, [%rd6+-24];
	abs.f32 	%f26, %f25;
	add.f32 	%f27, %f24, %f26;
	ld.global.f32 	%f28, [%rd6+-20];
	abs.f32 	%f29, %f28;
	add.f32 	%f30, %f27, %f29;
	ld.global.f32 	%f31, [%rd6+-16];
	abs.f32 	%f32, %f31;
	add.f32 	%f33, %f30, %f32;
	ld.global.f32 	%f34, [%rd6+-12];
	abs.f32 	%f35, %f34;
	add.f32 	%f36, %f33, %f35;
	ld.global.f32 	%f37, [%rd6+-8];
	abs.f32 	%f38, %f37;
	add.f32 	%f39, %f36, %f38;
	ld.global.f32 	%f40, [%rd6+-4];
	abs.f32 	%f41, %f40;
	add.f32 	%f42, %f39, %f41;
	ld.global.f32 	%f43, [%rd6];
	abs.f32 	%f44, %f43;
	add.f32 	%f45, %f42, %f44;
	ld.global.f32 	%f46, [%rd6+4];
	abs.f32 	%f47, %f46;
	add.f32 	%f48, %f45, %f47;
	ld.global.f32 	%f49, [%rd6+8];
	abs.f32 	%f50, %f49;
	add.f32 	%f51, %f48, %f50;
	ld.global.f32 	%f52, [%rd6+12];
	abs.f32 	%f53, %f52;
	add.f32 	%f54, %f51, %f53;
	ld.global.f32 	%f55, [%rd6+16];
	abs.f32 	%f56, %f55;
	add.f32 	%f57, %f54, %f56;
	ld.global.f32 	%f58, [%rd6+20];
	abs.f32 	%f59, %f58;
	add.f32 	%f60, %f57, %f59;
	ld.global.f32 	%f61, [%rd6+24];
	abs.f32 	%f62, %f61;
	add.f32 	%f63, %f60, %f62;
	ld.global.f32 	%f64, [%rd6+28];
	abs.f32 	%f65, %f64;
	add.f32 	%f115, %f63, %f65;
	add.s32 	%r38, %r38, 16;
	add.s32 	%r37, %r37, 16;
	setp.ne.s32 	%p6, %r38, 0;
	@%p6 bra 	$L__BB2_4;
$L__BB2_5:
	setp.eq.s32 	%p7, %r4, 0;
	@%p7 bra 	$L__BB2_14;
	and.b32  	%r12, %r25, 7;
	setp.lt.u32 	%p8, %r4, 8;
	@%p8 bra 	$L__BB2_8;
	add.s32 	%r34, %r40, %r3;
	mul.wide.s32 	%rd7, %r34, 4;
	add.s64 	%rd8, %rd1, %rd7;
	ld.global.f32 	%f67, [%rd8];
	abs.f32 	%f68, %f67;
	add.f32 	%f69, %f115, %f68;
	ld.global.f32 	%f70, [%rd8+4];
	abs.f32 	%f71, %f70;
	add.f32 	%f72, %f69, %f71;
	ld.global.f32 	%f73, [%rd8+8];
	abs.f32 	%f74, %f73;
	add.f32 	%f75, %f72, %f74;
	ld.global.f32 	%f76, [%rd8+12];
	abs.f32 	%f77, %f76;
	add.f32 	%f78, %f75, %f77;
	ld.global.f32 	%f79, [%rd8+16];
	abs.f32 	%f80, %f79;
	add.f32 	%f81, %f78, %f80;
	ld.global.f32 	%f82, [%rd8+20];
	abs.f32 	%f83, %f82;
	add.f32 	%f84, %f81, %f83;
	ld.global.f32 	%f85, [%rd8+24];
	abs.f32 	%f86, %f85;
	add.f32 	%f87, %f84, %f86;
	ld.global.f32 	%f88, [%rd8+28];
	abs.f32 	%f89, %f88;
	add.f32 	%f115, %f87, %f89;
	add.s32 	%r40, %r40, 8;
$L__BB2_8:
	setp.eq.s32 	%p9, %r12, 0;
	@%p9 bra 	$L__BB2_14;
	and.b32  	%r15, %r25, 3;
	setp.lt.u32 	%p10, %r12, 4;
	@%p10 bra 	$L__BB2_11;
	add.s32 	%r35, %r40, %r3;
	mul.wide.s32 	%rd9, %r35, 4;
	add.s64 	%rd10, %rd1, %rd9;
	ld.global.f32 	%f91, [%rd10];
	abs.f32 	%f92, %f91;
	add.f32 	%f93, %f115, %f92;
	ld.global.f32 	%f94, [%rd10+4];
	abs.f32 	%f95, %f94;
	add.f32 	%f96, %f93, %f95;
	ld.global.f32 	%f97, [%rd10+8];
	abs.f32 	%f98, %f97;
	add.f32 	%f99, %f96, %f98;
	ld.global.f32 	%f100, [%rd10+12];
	abs.f32 	%f101, %f100;
	add.f32 	%f115, %f99, %f101;
	add.s32 	%r40, %r40, 4;
$L__BB2_11:
	setp.eq.s32 	%p11, %r15, 0;
	@%p11 bra 	$L__BB2_14;
	add.s32 	%r43, %r40, %r3;
	neg.s32 	%r42, %r15;
$L__BB2_13:
	.pragma "nounroll";
	mul.wide.s32 	%rd11, %r43, 4;
	add.s64 	%rd12, %rd1, %rd11;
	ld.global.f32 	%f102, [%rd12];
	abs.f32 	%f103, %f102;
	add.f32 	%f115, %f115, %f103;
	add.s32 	%r43, %r43, 1;
	add.s32 	%r42, %r42, 1;
	setp.ne.s32 	%p12, %r42, 0;
	@%p12 bra 	$L__BB2_13;
$L__BB2_14:
	mul.f32 	%f104, %f14, %f115;
	mad.lo.s32 	%r36, %r24, %r1, %r2;
	cvta.to.global.u64 	%rd13, %rd3;
	mul.wide.s32 	%rd14, %r36, 4;
	add.s64 	%rd15, %rd13, %rd14;
	ld.global.f32 	%f105, [%rd15];
	sub.f32 	%f106, %f105, %f104;
	st.global.f32 	[%rd15], %f106;
$L__BB2_15:
	ret;

}


// ===== COMPILED SASS (sm_100) =====

	.target	sm_100

	.elftype	@"ET_EXEC"


//--------------------- .note.nv.tkinfo           --------------------------
	.section	.note.nv.tkinfo,"",@"SHT_NOTE"
	.sectionflags	@"SHF_NOTE_NV_TKINFO"
	.tkinfo
        /*0018*/ 	.word	0x00000002
        /*0030*/ 	.string	""
        /*0030*/ 	.string	"ptxas"
        /*0030*/ 	.string	"Cuda compilation tools, release 13.0, V13.0.88"
        /*0030*/ 	.string	"Build cuda_13.0.r13.0/compiler.36424714_0"
        /*0030*/ 	.string	"-arch sm_100 -m 64 "



//--------------------- .note.nv.cuinfo           --------------------------
	.section	.note.nv.cuinfo,"",@"SHT_NOTE"
	.sectionflags	@"SHF_NOTE_NV_CUINFO"
        /*0018*/ 	.short	0x0002
        /*001a*/ 	.short	0x0064
        /*001c*/ 	.short	0x0082
	.zero		2


//--------------------- .nv.info                  --------------------------
	.section	.nv.info,"",@"SHT_CUDA_INFO"
	.align	4


	//----- nvinfo : EIATTR_REGCOUNT
	.align		4
        /*0000*/ 	.byte	0x04, 0x2f
        /*0002*/ 	.short	(.L_1 - .L_0)
	.align		4
.L_0:
        /*0004*/ 	.word	index@(_Z18my_function_kernelPKfS0_Pffiii)
        /*0008*/ 	.word	0x0000001f


	//----- nvinfo : EIATTR_FRAME_SIZE
	.align		4
.L_1:
        /*000c*/ 	.byte	0x04, 0x11
        /*000e*/ 	.short	(.L_3 - .L_2)
	.align		4
.L_2:
        /*0010*/ 	.word	index@(_Z18my_function_kernelPKfS0_Pffiii)
        /*0014*/ 	.word	0x00000000


	//----- nvinfo : EIATTR_REGCOUNT
	.align		4
.L_3:
        /*0018*/ 	.byte	0x04, 0x2f
        /*001a*/ 	.short	(.L_5 - .L_4)
	.align		4
.L_4:
        /*001c*/ 	.word	index@(_Z17activation_kernelPfii)
        /*0020*/ 	.word	0x00000008


	//----- nvinfo : EIATTR_FRAME_SIZE
	.align		4
.L_5:
        /*0024*/ 	.byte	0x04, 0x11
        /*0026*/ 	.short	(.L_7 - .L_6)
	.align		4
.L_6:
        /*0028*/ 	.word	index@(_Z17activation_kernelPfii)
        /*002c*/ 	.word	0x00000000


	//----- nvinfo : EIATTR_REGCOUNT
	.align		4
.L_7:
        /*0030*/ 	.byte	0x04, 0x2f
        /*0032*/ 	.short	(.L_9 - .L_8)
	.align		4
.L_8:
        /*0034*/ 	.word	index@(_Z21regularization_kernelPfPKffiii)
        /*0038*/ 	.word	0x0000001f


	//----- nvinfo : EIATTR_FRAME_SIZE
	.align		4
.L_9:
        /*003c*/ 	.byte	0x04, 0x11
        /*003e*/ 	.short	(.L_11 - .L_10)
	.align		4
.L_10:
        /*0040*/ 	.word	index@(_Z21regularization_kernelPfPKffiii)
        /*0044*/ 	.word	0x00000000


	//----- nvinfo : EIATTR_MIN_STACK_SIZE
	.align		4
.L_11:
        /*0048*/ 	.byte	0x04, 0x12
        /*004a*/ 	.short	(.L_13 - .L_12)
	.align		4
.L_12:
        /*004c*/ 	.word	index@(_Z21regularization_kernelPfPKffiii)
        /*0050*/ 	.word	0x00000000


	//----- nvinfo : EIATTR_MIN_STACK_SIZE
	.align		4
.L_13:
        /*0054*/ 	.byte	0x04, 0x12
        /*0056*/ 	.short	(.L_15 - .L_14)
	.align		4
.L_14:
        /*0058*/ 	.word	index@(_Z17activation_kernelPfii)
        /*005c*/ 	.word	0x00000000


	//----- nvinfo : EIATTR_MIN_STACK_SIZE
	.align		4
.L_15:
        /*0060*/ 	.byte	0x04, 0x12
        /*0062*/ 	.short	(.L_17 - .L_16)
	.align		4
.L_16:
        /*0064*/ 	.word	index@(_Z18my_function_kernelPKfS0_Pffiii)
        /*0068*/ 	.word	0x00000000
.L_17:


//--------------------- .nv.compat                --------------------------
	.section	.nv.compat,"",@"SHT_CUDA_COMPAT_INFO"
	.align	4
        /*0000*/ 	.byte	0x02, 0x09, 0x00, 0x00, 0x02, 0x02, 0x01, 0x00, 0x02, 0x05, 0x05, 0x00, 0x03, 0x07, 0x01, 0x01
        /*0010*/ 	.byte	0x02, 0x03, 0x00, 0x00, 0x02, 0x06, 0x01, 0x00, 0x04, 0x0b, 0x08, 0x00, 0x09, 0x00, 0x00, 0x00
        /*0020*/ 	.byte	0x00, 0x00, 0x00, 0x00


//--------------------- .nv.info._Z21regularization_kernelPfPKffiii --------------------------
	.section	.nv.info._Z21regularization_kernelPfPKffiii,"",@"SHT_CUDA_INFO"
	.sectionflags	@""
	.align	4


	//----- nvinfo : EIATTR_CUDA_API_VERSION
	.align		4
        /*0000*/ 	.byte	0x04, 0x37
        /*0002*/ 	.short	(.L_19 - .L_18)
.L_18:
        /*0004*/ 	.word	0x00000082


	//----- nvinfo : EIATTR_KPARAM_INFO
	.align		4
.L_19:
        /*0008*/ 	.byte	0x04, 0x17
        /*000a*/ 	.short	(.L_21 - .L_20)
.L_20:
        /*000c*/ 	.word	0x00000000
        /*0010*/ 	.short	0x0005
        /*0012*/ 	.short	0x001c
        /*0014*/ 	.byte	0x00, 0xf0, 0x11, 0x00


	//----- nvinfo : EIATTR_KPARAM_INFO
	.align		4
.L_21:
        /*0018*/ 	.byte	0x04, 0x17
        /*001a*/ 	.short	(.L_23 - .L_22)
.L_22:
        /*001c*/ 	.word	0x00000000
        /*0020*/ 	.short	0x0004
        /*0022*/ 	.short	0x0018
        /*0024*/ 	.byte	0x00, 0xf0, 0x11, 0x00


	//----- nvinfo : EIATTR_KPARAM_INFO
	.align		4
.L_23:
        /*0028*/ 	.byte	0x04, 0x17
        /*002a*/ 	.short	(.L_25 - .L_24)
.L_24:
        /*002c*/ 	.word	0x00000000
        /*0030*/ 	.short	0x0003
        /*0032*/ 	.short	0x0014
        /*0034*/ 	.byte	0x00, 0xf0, 0x11, 0x00


	//----- nvinfo : EIATTR_KPARAM_INFO
	.align		4
.L_25:
        /*0038*/ 	.byte	0x04, 0x17
        /*003a*/ 	.short	(.L_27 - .L_26)
.L_26:
        /*003c*/ 	.word	0x00000000
        /*0040*/ 	.short	0x0002
        /*0042*/ 	.short	0x0010
        /*0044*/ 	.byte	0x00, 0xf0, 0x11, 0x00


	//----- nvinfo : EIATTR_KPARAM_INFO
	.align		4
.L_27:
        /*0048*/ 	.byte	0x04, 0x17
        /*004a*/ 	.short	(.L_29 - .L_28)
.L_28:
        /*004c*/ 	.word	0x00000000
        /*0050*/ 	.short	0x0001
        /*0052*/ 	.short	0x0008
        /*0054*/ 	.byte	0x00, 0xf5, 0x21, 0x00


	//----- nvinfo : EIATTR_KPARAM_INFO
	.align		4
.L_29:
        /*0058*/ 	.byte	0x04, 0x17
        /*005a*/ 	.short	(.L_31 - .L_30)
.L_30:
        /*005c*/ 	.word	0x00000000
        /*0060*/ 	.short	0x0000
        /*0062*/ 	.short	0x0000
        /*0064*/ 	.byte	0x00, 0xf5, 0x21, 0x00


	//----- nvinfo : EIATTR_SPARSE_MMA_MASK
	.align		4
.L_31:
        /*0068*/ 	.byte	0x03, 0x50
        /*006a*/ 	.short	0x0000


	//----- nvinfo : EIATTR_MAXREG_COUNT
	.align		4
        /*006c*/ 	.byte	0x03, 0x1b
        /*006e*/ 	.short	0x00ff


	//----- nvinfo : EIATTR_MERCURY_ISA_VERSION
	.align		4
        /*0070*/ 	.byte	0x03, 0x5f
        /*0072*/ 	.short	0x0101


	//----- nvinfo : EIATTR_VRC_CTA_INIT_COUNT
	.align		4
        /*0074*/ 	.byte	0x02, 0x4a
	.zero		1
	.zero		1


	//----- nvinfo : EIATTR_EXIT_INSTR_OFFSETS
	.align		4
        /*0078*/ 	.byte	0x04, 0x1c
        /*007a*/ 	.short	(.L_33 - .L_32)


	//   ....[0]....
.L_32:
        /*007c*/ 	.word	0x000000d0


	//   ....[1]....
        /*0080*/ 	.word	0x00000840


	//----- nvinfo : EIATTR_CBANK_PARAM_SIZE
	.align		4
.L_33:
        /*0084*/ 	.byte	0x03, 0x19
        /*0086*/ 	.short	0x0020


	//----- nvinfo : EIATTR_PARAM_CBANK
	.align		4
        /*0088*/ 	.byte	0x04, 0x0a
        /*008a*/ 	.short	(.L_35 - .L_34)
	.align		4
.L_34:
        /*008c*/ 	.word	index@(.nv.constant0._Z21regularization_kernelPfPKffiii)
        /*0090*/ 	.short	0x0380
        /*0092*/ 	.short	0x0020


	//----- nvinfo : EIATTR_SW_WAR
	.align		4
.L_35:
        /*0094*/ 	.byte	0x04, 0x36
        /*0096*/ 	.short	(.L_37 - .L_36)
.L_36:
        /*0098*/ 	.word	0x00000008
.L_37:


//--------------------- .nv.info._Z17activation_kernelPfii --------------------------
	.section	.nv.info._Z17activation_kernelPfii,"",@"SHT_CUDA_INFO"
	.sectionflags	@""
	.align	4


	//----- nvinfo : EIATTR_CUDA_API_VERSION
	.align		4
        /*0000*/ 	.byte	0x04, 0x37
        /*0002*/ 	.short	(.L_39 - .L_38)
.L_38:
        /*0004*/ 	.word	0x00000082


	//----- nvinfo : EIATTR_KPARAM_INFO
	.align		4
.L_39:
        /*0008*/ 	.byte	0x04, 0x17
        /*000a*/ 	.short	(.L_41 - .L_40)
.L_40:
        /*000c*/ 	.word	0x00000000
        /*0010*/ 	.short	0x0002
        /*0012*/ 	.short	0x000c
        /*0014*/ 	.byte	0x00, 0xf0, 0x11, 0x00


	//----- nvinfo : EIATTR_KPARAM_INFO
	.align		4
.L_41:
        /*0018*/ 	.byte	0x04, 0x17
        /*001a*/ 	.short	(.L_43 - .L_42)
.L_42:
        /*001c*/ 	.word	0x00000000
        /*0020*/ 	.short	0x0001
        /*0022*/ 	.short	0x0008
        /*0024*/ 	.byte	0x00, 0xf0, 0x11, 0x00


	//----- nvinfo : EIATTR_KPARAM_INFO
	.align		4
.L_43:
        /*0028*/ 	.byte	0x04, 0x17
        /*002a*/ 	.short	(.L_45 - .L_44)
.L_44:
        /*002c*/ 	.word	0x00000000
        /*0030*/ 	.short	0x0000
        /*0032*/ 	.short	0x0000
        /*0034*/ 	.byte	0x00, 0xf5, 0x21, 0x00


	//----- nvinfo : EIATTR_SPARSE_MMA_MASK
	.align		4
.L_45:
        /*0038*/ 	.byte	0x03, 0x50
        /*003a*/ 	.short	0x0000


	//----- nvinfo : EIATTR_MAXREG_COUNT
	.align		4
        /*003c*/ 	.byte	0x03, 0x1b
        /*003e*/ 	.short	0x00ff


	//----- nvinfo : EIATTR_MERCURY_ISA_VERSION
	.align		4
        /*0040*/ 	.byte	0x03, 0x5f
        /*0042*/ 	.short	0x0101


	//----- nvinfo : EIATTR_VRC_CTA_INIT_COUNT
	.align		4
        /*0044*/ 	.byte	0x02, 0x4a
	.zero		1
	.zero		1


	//----- nvinfo : EIATTR_EXIT_INSTR_OFFSETS
	.align		4
        /*0048*/ 	.byte	0x04, 0x1c
        /*004a*/ 	.short	(.L_47 - .L_46)


	//   ....[0]....
.L_46:
        /*004c*/ 	.word	0x000000c0


	//   ....[1]....
        /*0050*/ 	.word	0x00000150


	//----- nvinfo : EIATTR_CBANK_PARAM_SIZE
	.align		4
.L_47:
        /*0054*/ 	.byte	0x03, 0x19
        /*0056*/ 	.short	0x0010


	//----- nvinfo : EIATTR_PARAM_CBANK
	.align		4
        /*0058*/ 	.byte	0x04, 0x0a
        /*005a*/ 	.short	(.L_49 - .L_48)
	.align		4
.L_48:
        /*005c*/ 	.word	index@(.nv.constant0._Z17activation_kernelPfii)
        /*0060*/ 	.short	0x0380
        /*0062*/ 	.short	0x0010


	//----- nvinfo : EIATTR_SW_WAR
	.align		4
.L_49:
        /*0064*/ 	.byte	0x04, 0x36
        /*0066*/ 	.short	(.L_51 - .L_50)
.L_50:
        /*0068*/ 	.word	0x00000008
.L_51:


//--------------------- .nv.info._Z18my_function_kernelPKfS0_Pffiii --------------------------
	.section	.nv.info._Z18my_function_kernelPKfS0_Pffiii,"",@"SHT_CUDA_INFO"
	.sectionflags	@""
	.align	4


	//----- nvinfo : EIATTR_CUDA_API_VERSION
	.align		4
        /*0000*/ 	.byte	0x04, 0x37
        /*0002*/ 	.short	(.L_53 - .L_52)
.L_52:
        /*0004*/ 	.word	0x00000082


	//----- nvinfo : EIATTR_KPARAM_INFO
	.align		4
.L_53:
        /*0008*/ 	.byte	0x04, 0x17
        /*000a*/ 	.short	(.L_55 - .L_54)
.L_54:
        /*000c*/ 	.word	0x00000000
        /*0010*/ 	.short	0x0006
        /*0012*/ 	.short	0x0024
        /*0014*/ 	.byte	0x00, 0xf0, 0x11, 0x00


	//----- nvinfo : EIATTR_KPARAM_INFO
	.align		4
.L_55:
        /*0018*/ 	.byte	0x04, 0x17
        /*001a*/ 	.short	(.L_57 - .L_56)
.L_56:
        /*001c*/ 	.word	0x00000000
        /*0020*/ 	.short	0x0005
        /*0022*/ 	.short	0x0020
        /*0024*/ 	.byte	0x00, 0xf0, 0x11, 0x00


	//----- nvinfo : EIATTR_KPARAM_INFO
	.align		4
.L_57:
        /*0028*/ 	.byte	0x04, 0x17
        /*002a*/ 	.short	(.L_59 - .L_58)
.L_58:
        /*002c*/ 	.word	0x00000000
        /*0030*/ 	.short	0x0004
        /*0032*/ 	.short	0x001c
        /*0034*/ 	.byte	0x00, 0xf0, 0x11, 0x00


	//----- nvinfo : EIATTR_KPARAM_INFO
	.align		4
.L_59:
        /*0038*/ 	.byte	0x04, 0x17
        /*003a*/ 	.short	(.L_61 - .L_60)
.L_60:
        /*003c*/ 	.word	0x00000000
        /*0040*/ 	.short	0x0003
        /*0042*/ 	.short	0x0018
        /*0044*/ 	.byte	0x00, 0xf0, 0x11, 0x00


	//----- nvinfo : EIATTR_KPARAM_INFO
	.align		4
.L_61:
        /*0048*/ 	.byte	0x04, 0x17
        /*004a*/ 	.short	(.L_63 - .L_62)
.L_62:
        /*004c*/ 	.word	0x00000000
        /*0050*/ 	.short	0x0002
        /*0052*/ 	.short	0x0010
        /*0054*/ 	.byte	0x00, 0xf5, 0x21, 0x00


	//----- nvinfo : EIATTR_KPARAM_INFO
	.align		4
.L_63:
        /*0058*/ 	.byte	0x04, 0x17
        /*005a*/ 	.short	(.L_65 - .L_64)
.L_64:
        /*005c*/ 	.word	0x00000000
        /*0060*/ 	.short	0x0001
        /*0062*/ 	.short	0x0008
        /*0064*/ 	.byte	0x00, 0xf5, 0x21, 0x00


	//----- nvinfo : EIATTR_KPARAM_INFO
	.align		4
.L_65:
        /*0068*/ 	.byte	0x04, 0x17
        /*006a*/ 	.short	(.L_67 - .L_66)
.L_66:
        /*006c*/ 	.word	0x00000000
        /*0070*/ 	.short	0x0000
        /*0072*/ 	.short	0x0000
        /*0074*/ 	.byte	0x00, 0xf5, 0x21, 0x00


	//----- nvinfo : EIATTR_SPARSE_MMA_MASK
	.align		4
.L_67:
        /*0078*/ 	.byte	0x03, 0x50
        /*007a*/ 	.short	0x0000


	//----- nvinfo : EIATTR_MAXREG_COUNT
	.align		4
        /*007c*/ 	.byte	0x03, 0x1b
        /*007e*/ 	.short	0x00ff


	//----- nvinfo : EIATTR_MERCURY_ISA_VERSION
	.align		4
        /*0080*/ 	.byte	0x03, 0x5f
        /*0082*/ 	.short	0x0101


	//----- nvinfo : EIATTR_VRC_CTA_INIT_COUNT
	.align		4
        /*0084*/ 	.byte	0x02, 0x4a
	.zero		1
	.zero		1


	//----- nvinfo : EIATTR_EXIT_INSTR_OFFSETS
	.align		4
        /*0088*/ 	.byte	0x04, 0x1c
        /*008a*/ 	.short	(.L_69 - .L_68)


	//   ....[0]....
.L_68:
        /*008c*/ 	.word	0x000000d0


	//   ....[1]....
        /*0090*/ 	.word	0x00000be0


	//----- nvinfo : EIATTR_CBANK_PARAM_SIZE
	.align		4
.L_69:
        /*0094*/ 	.byte	0x03, 0x19
        /*0096*/ 	.short	0x0028


	//----- nvinfo : EIATTR_PARAM_CBANK
	.align		4
        /*0098*/ 	.byte	0x04, 0x0a
        /*009a*/ 	.short	(.L_71 - .L_70)
	.align		4
.L_70:
        /*009c*/ 	.word	index@(.nv.constant0._Z18my_function_kernelPKfS0_Pffiii)
        /*00a0*/ 	.short	0x0380
        /*00a2*/ 	.short	0x0028


	//----- nvinfo : EIATTR_SW_WAR
	.align		4
.L_71:
        /*00a4*/ 	.byte	0x04, 0x36
        /*00a6*/ 	.short	(.L_73 - .L_72)
.L_72:
        /*00a8*/ 	.word	0x00000008
.L_73:


//--------------------- .nv.callgraph             --------------------------
	.section	.nv.callgraph,"",@"SHT_CUDA_CALLGRAPH"
	.align	4
	.sectionentsize	8
	.align		4
        /*0000*/ 	.word	0x00000000
	.align		4
        /*0004*/ 	.word	0xffffffff
	.align		4
        /*0008*/ 	.word	0x00000000
	.align		4
        /*000c*/ 	.word	0xfffffffe
	.align		4
        /*0010*/ 	.word	0x00000000
	.align		4
        /*0014*/ 	.word	0xfffffffd
	.align		4
        /*0018*/ 	.word	0x00000000
	.align		4
        /*001c*/ 	.word	0xfffffffc


//--------------------- .text._Z21regularization_kernelPfPKffiii --------------------------
	.section	.text._Z21regularization_kernelPfPKffiii,"ax",@progbits
	.align	128
        .global         _Z21regularization_kernelPfPKffiii
        .type           _Z21regularization_kernelPfPKffiii,@function
        .size           _Z21regularization_kernelPfPKffiii,(.L_x_15 - _Z21regularization_kernelPfPKffiii)
        .other          _Z21regularization_kernelPfPKffiii,@"STO_CUDA_ENTRY STV_DEFAULT"
_Z21regularization_kernelPfPKffiii:
.text._Z21regularization_kernelPfPKffiii:
[----:B------:R-:W-:Y:S01]  /*0000*/  LDC R1, c[0x0][0x37c] ;  /* 0x0000df00ff017b82 */ /* 0x000fe20000000800 */
[----:B------:R-:W0:Y:S07]  /*0010*/  S2R R5, SR_TID.X ;  /* 0x0000000000057919 */ /* 0x000e2e0000002100 */
[----:B------:R-:W1:Y:S01]  /*0020*/  LDC R3, c[0x0][0x364] ;  /* 0x0000d900ff037b82 */ /* 0x000e620000000800 */
[----:B------:R-:W2:Y:S01]  /*0030*/  LDCU UR11, c[0x0][0x398] ;  /* 0x00007300ff0b77ac */ /* 0x000ea20008000800 */
[----:B------:R-:W1:Y:S01]  /*0040*/  S2R R0, SR_TID.Y ;  /* 0x0000000000007919 */ /* 0x000e620000002200 */
[----:B------:R-:W3:Y:S05]  /*0050*/  LDCU UR6, c[0x0][0x394] ;  /* 0x00007280ff0677ac */ /* 0x000eea0008000800 */
[----:B------:R-:W0:Y:S08]  /*0060*/  S2UR UR5, SR_CTAID.X ;  /* 0x00000000000579c3 */ /* 0x000e300000002500 */
[----:B------:R-:W0:Y:S08]  /*0070*/  LDC R2, c[0x0][0x360] ;  /* 0x0000d800ff027b82 */ /* 0x000e300000000800 */
[----:B------:R-:W1:Y:S01]  /*0080*/  S2UR UR4, SR_CTAID.Y ;  /* 0x00000000000479c3 */ /* 0x000e620000002600 */
[----:B0-----:R-:W-:-:S05]  /*0090*/  IMAD R2, R2, UR5, R5 ;  /* 0x0000000502027c24 */ /* 0x001fca000f8e0205 */
[----:B--2---:R-:W-:Y:S01]  /*00a0*/  ISETP.GE.AND P0, PT, R2, UR11, PT ;  /* 0x0000000b02007c0c */ /* 0x004fe2000bf06270 */
[----:B-1----:R-:W-:-:S05]  /*00b0*/  IMAD R3, R3, UR4, R0 ;  /* 0x0000000403037c24 */ /* 0x002fca000f8e0200 */
[----:B---3--:R-:W-:-:S13]  /*00c0*/  ISETP.GE.OR P0, PT, R3, UR6, P0 ;  /* 0x0000000603007c0c */ /* 0x008fda0008706670 */
[----:B------:R-:W-:Y:S05]  /*00d0*/  @P0 EXIT ;  /* 0x000000000000094d */ /* 0x000fea0003800000 */
[----:B------:R-:W0:Y:S01]  /*00e0*/  LDCU UR7, c[0x0][0x39c] ;  /* 0x00007380ff0777ac */ /* 0x000e220008000800 */
[----:B------:R-:W-:Y:S01]  /*00f0*/  HFMA2 R0, -RZ, RZ, 0, 0 ;  /* 0x00000000ff007431 */ /* 0x000fe200000001ff */
[----:B------:R-:W1:Y:S01]  /*0100*/  LDCU.64 UR12, c[0x0][0x358] ;  /* 0x00006b00ff0c77ac */ /* 0x000e620008000a00 */
[----:B0-----:R-:W-:-:S09]  /*0110*/  UISETP.GE.AND UP0, UPT, UR7, 0x1, UPT ;  /* 0x000000010700788c */ /* 0x001fd2000bf06270 */
[----:B-1----:R-:W-:Y:S05]  /*0120*/  BRA.U !UP0, `(.L_x_0) ;  /* 0x0000000508a87547 */ /* 0x002fea000b800000 */
[----:B------:R-:W-:Y:S02]  /*0130*/  UISETP.GE.U32.AND UP1, UPT, UR7, 0x10, UPT ;  /* 0x000000100700788c */ /* 0x000fe4000bf26070 */
[----:B------:R-:W-:Y:S01]  /*0140*/  IMAD R6, R2, UR7, RZ ;  /* 0x0000000702067c24 */ /* 0x000fe2000f8e02ff */
[----:B------:R-:W-:Y:S01]  /*0150*/  ULOP3.LUT UR10, UR7, 0xf, URZ, 0xc0, !UPT ;  /* 0x0000000f070a7892 */ /* 0x000fe2000f8ec0ff */
[----:B------:R-:W-:Y:S01]  /*0160*/  MOV R0, RZ ;  /* 0x000000ff00007202 */ /* 0x000fe20000000f00 */
[----:B------:R-:W-:Y:S02]  /*0170*/  UMOV UR4, URZ ;  /* 0x000000ff00047c82 */ /* 0x000fe40008000000 */
[----:B------:R-:W-:Y:S02]  /*0180*/  UISETP.NE.AND UP0, UPT, UR10, URZ, UPT ;  /* 0x000000ff0a00728c */ /* 0x000fe4000bf05270 */
[----:B------:R-:W-:Y:S09]  /*0190*/  BRA.U !UP1, `(.L_x_1) ;  /* 0x0000000109b87547 */ /* 0x000ff2000b800000 */
[----:B------:R-:W0:Y:S01]  /*01a0*/  LDCU.64 UR8, c[0x0][0x388] ;  /* 0x00007100ff0877ac */ /* 0x000e220008000a00 */
[----:B------:R-:W-:Y:S02]  /*01b0*/  MOV R0, RZ ;  /* 0x000000ff00007202 */ /* 0x000fe40000000f00 */
[----:B------:R-:W-:Y:S01]  /*01c0*/  MOV R7, R6 ;  /* 0x0000000600077202 */ /* 0x000fe20000000f00 */
[----:B------:R-:W-:Y:S02]  /*01d0*/  ULOP3.LUT UR4, UR7, 0x7ffffff0, URZ, 0xc0, !UPT ;  /* 0x7ffffff007047892 */ /* 0x000fe4000f8ec0ff */
[----:B0-----:R-:W-:Y:S02]  /*01e0*/  UIADD3 UR5, UP1, UPT, UR8, 0x20, URZ ;  /* 0x0000002008057890 */ /* 0x001fe4000ff3e0ff */
[----:B------:R-:W-:Y:S02]  /*01f0*/  UIADD3 UR8, UPT, UPT, -UR4, URZ, URZ ;  /* 0x000000ff04087290 */ /* 0x000fe4000fffe1ff */
[----:B------:R-:W-:-:S12]  /*0200*/  UIADD3.X UR6, UPT, UPT, URZ, UR9, URZ, UP1, !UPT ;  /* 0x00000009ff067290 */ /* 0x000fd80008ffe4ff */
.L_x_2:
[----:B------:R-:W-:Y:S02]  /*0210*/  MOV R4, UR5 ;  /* 0x0000000500047c02 */ /* 0x000fe40008000f00 */
[----:B------:R-:W-:-:S03]  /*0220*/  MOV R5, UR6 ;  /* 0x0000000600057c02 */ /* 0x000fc60008000f00 */
[----:B------:R-:W-:-:S05]  /*0230*/  IMAD.WIDE R4, R7, 0x4, R4 ;  /* 0x0000000407047825 */ /* 0x000fca00078e0204 */
[----:B------:R-:W2:Y:S04]  /*0240*/  LDG.E R17, desc[UR12][R4.64+-0x20] ;  /* 0xffffe00c04117981 */ /* 0x000ea8000c1e1900 */
[----:B------:R-:W3:Y:S04]  /*0250*/  LDG.E R18, desc[UR12][R4.64+-0x1c] ;  /* 0xffffe40c04127981 */ /* 0x000ee8000c1e1900 */
[----:B------:R-:W4:Y:S04]  /*0260*/  LDG.E R20, desc[UR12][R4.64+-0x18] ;  /* 0xffffe80c04147981 */ /* 0x000f28000c1e1900 */
[----:B------:R-:W5:Y:S04]  /*0270*/  LDG.E R22, desc[UR12][R4.64+-0x14] ;  /* 0xffffec0c04167981 */ /* 0x000f68000c1e1900 */
        /* <DEDUP_REMOVED lines=11> */
[----:B------:R-:W5:Y:S01]  /*0330*/  LDG.E R16, desc[UR12][R4.64+0x1c] ;  /* 0x00001c0c04107981 */ /* 0x000f62000c1e1900 */
[----:B------:R-:W-:Y:S01]  /*0340*/  UIADD3 UR8, UPT, UPT, UR8, 0x10, URZ ;  /* 0x0000001008087890 */ /* 0x000fe2000fffe0ff */
[----:B------:R-:W-:-:S03]  /*0350*/  IADD3 R7, PT, PT, R7, 0x10, RZ ;  /* 0x0000001007077810 */ /* 0x000fc60007ffe0ff */
[----:B------:R-:W-:Y:S01]  /*0360*/  UISETP.NE.AND UP1, UPT, UR8, URZ, UPT ;  /* 0x000000ff0800728c */ /* 0x000fe2000bf25270 */
[----:B--2---:R-:W-:-:S04]  /*0370*/  FADD R17, |R17|, R0 ;  /* 0x0000000011117221 */ /* 0x004fc80000000200 */
[----:B---3--:R-:W-:-:S04]  /*0380*/  FADD R17, R17, |R18| ;  /* 0x4000001211117221 */ /* 0x008fc80000000000 */
[----:B----4-:R-:W-:-:S04]  /*0390*/  FADD R17, R17, |R20| ;  /* 0x4000001411117221 */ /* 0x010fc80000000000 */
[----:B-----5:R-:W-:-:S04]  /*03a0*/  FADD R17, R17, |R22| ;  /* 0x4000001611117221 */ /* 0x020fc80000000000 */
[----:B------:R-:W-:-:S04]  /*03b0*/  FADD R17, R17, |R24| ;  /* 0x4000001811117221 */ /* 0x000fc80000000000 */
        /* <DEDUP_REMOVED lines=10> */
[----:B------:R-:W-:Y:S01]  /*0460*/  FADD R0, R9, |R16| ;  /* 0x4000001009007221 */ /* 0x000fe20000000000 */
[----:B------:R-:W-:Y:S06]  /*0470*/  BRA.U UP1, `(.L_x_2) ;  /* 0xfffffffd01647547 */ /* 0x000fec000b83ffff */
.L_x_1:
[----:B------:R-:W-:Y:S05]  /*0480*/  BRA.U !UP0, `(.L_x_0) ;  /* 0x0000000108d07547 */ /* 0x000fea000b800000 */
[----:B------:R-:W-:Y:S02]  /*0490*/  UISETP.GE.U32.AND UP0, UPT, UR10, 0x8, UPT ;  /* 0x000000080a00788c */ /* 0x000fe4000bf06070 */
[----:B------:R-:W-:-:S04]  /*04a0*/  ULOP3.LUT UR6, UR7, 0x7, URZ, 0xc0, !UPT ;  /* 0x0000000707067892 */ /* 0x000fc8000f8ec0ff */
[----:B------:R-:W-:-:S03]  /*04b0*/  UISETP.NE.AND UP1, UPT, UR6, URZ, UPT ;  /* 0x000000ff0600728c */ /* 0x000fc6000bf25270 */
[----:B------:R-:W-:Y:S08]  /*04c0*/  BRA.U !UP0, `(.L_x_3) ;  /* 0x0000000108507547 */ /* 0x000ff0000b800000 */
[----:B------:R-:W0:Y:S01]  /*04d0*/  LDC.64 R4, c[0x0][0x388] ;  /* 0x0000e200ff047b82 */ /* 0x000e220000000a00 */
[----:B------:R-:W-:-:S05]  /*04e0*/  IADD3 R7, PT, PT, R6, UR4, RZ ;  /* 0x0000000406077c10 */ /* 0x000fca000fffe0ff */
[----:B0-----:R-:W-:-:S05]  /*04f0*/  IMAD.WIDE R4, R7, 0x4, R4 ;  /* 0x0000000407047825 */ /* 0x001fca00078e0204 */
[----:B------:R-:W2:Y:S04]  /*0500*/  LDG.E R7, desc[UR12][R4.64] ;  /* 0x0000000c04077981 */ /* 0x000ea8000c1e1900 */
[----:B------:R-:W3:Y:S04]  /*0510*/  LDG.E R8, desc[UR12][R4.64+0x4] ;  /* 0x0000040c04087981 */ /* 0x000ee8000c1e1900 */
[----:B------:R-:W4:Y:S04]  /*0520*/  LDG.E R10, desc[UR12][R4.64+0x8] ;  /* 0x0000080c040a7981 */ /* 0x000f28000c1e1900 */
[----:B------:R-:W5:Y:S04]  /*0530*/  LDG.E R12, desc[UR12][R4.64+0xc] ;  /* 0x00000c0c040c7981 */ /* 0x000f68000c1e1900 */
[----:B------:R-:W5:Y:S04]  /*0540*/  LDG.E R14, desc[UR12][R4.64+0x10] ;  /* 0x0000100c040e7981 */ /* 0x000f68000c1e1900 */
[----:B------:R-:W5:Y:S04]  /*0550*/  LDG.E R16, desc[UR12][R4.64+0x14] ;  /* 0x0000140c04107981 */ /* 0x000f68000c1e1900 */
[----:B------:R-:W5:Y:S04]  /*0560*/  LDG.E R18, desc[UR12][R4.64+0x18] ;  /* 0x0000180c04127981 */ /* 0x000f68000c1e1900 */
[----:B------:R-:W5:Y:S01]  /*0570*/  LDG.E R20, desc[UR12][R4.64+0x1c] ;  /* 0x00001c0c04147981 */ /* 0x000f62000c1e1900 */
[----:B------:R-:W-:Y:S01]  /*0580*/  UIADD3 UR4, UPT, UPT, UR4, 0x8, URZ ;  /* 0x0000000804047890 */ /* 0x000fe2000fffe0ff */
[----:B--2---:R-:W-:-:S04]  /*0590*/  FADD R7, R0, |R7| ;  /* 0x4000000700077221 */ /* 0x004fc80000000000 */
[----:B---3--:R-:W-:-:S04]  /*05a0*/  FADD R7, R7, |R8| ;  /* 0x4000000807077221 */ /* 0x008fc80000000000 */
[----:B----4-:R-:W-:-:S04]  /*05b0*/  FADD R7, R7, |R10| ;  /* 0x4000000a07077221 */ /* 0x010fc80000000000 */
[----:B-----5:R-:W-:-:S04]  /*05c0*/  FADD R7, R7, |R12| ;  /* 0x4000000c07077221 */ /* 0x020fc80000000000 */
[----:B------:R-:W-:-:S04]  /*05d0*/  FADD R7, R7, |R14| ;  /* 0x4000000e07077221 */ /* 0x000fc80000000000 */
[----:B------:R-:W-:-:S04]  /*05e0*/  FADD R7, R7, |R16| ;  /* 0x4000001007077221 */ /* 0x000fc80000000000 */
[----:B------:R-:W-:-:S04]  /*05f0*/  FADD R7, R7, |R18| ;  /* 0x4000001207077221 */ /* 0x000fc80000000000 */
[----:B------:R-:W-:-:S07]  /*0600*/  FADD R0, R7, |R20| ;  /* 0x4000001407007221 */ /* 0x000fce0000000000 */
.L_x_3:
        /* <DEDUP_REMOVED lines=11> */
[----:B------:R-:W5:Y:S01]  /*06c0*/  LDG.E R12, desc[UR12][R4.64+0xc] ;  /* 0x00000c0c040c7981 */ /* 0x000f62000c1e1900 */
[----:B------:R-:W-:Y:S01]  /*06d0*/  UIADD3 UR4, UPT, UPT, UR4, 0x4, URZ ;  /* 0x0000000404047890 */ /* 0x000fe2000fffe0ff */
[----:B--2---:R-:W-:-:S04]  /*06e0*/  FADD R7, R0, |R7| ;  /* 0x4000000700077221 */ /* 0x004fc80000000000 */
[----:B---3--:R-:W-:-:S04]  /*06f0*/  FADD R7, R7, |R8| ;  /* 0x4000000807077221 */ /* 0x008fc80000000000 */
[----:B----4-:R-:W-:-:S04]  /*0700*/  FADD R7, R7, |R10| ;  /* 0x4000000a07077221 */ /* 0x010fc80000000000 */
[----:B-----5:R-:W-:-:S07]  /*0710*/  FADD R0, R7, |R12| ;  /* 0x4000000c07007221 */ /* 0x020fce0000000000 */
.L_x_4:
[----:B------:R-:W-:Y:S05]  /*0720*/  BRA.U !UP1, `(.L_x_0) ;  /* 0x0000000109287547 */ /* 0x000fea000b800000 */
[----:B------:R-:W0:Y:S01]  /*0730*/  LDC.64 R8, c[0x0][0x388] ;  /* 0x0000e200ff087b82 */ /* 0x000e220000000a00 */
[----:B------:R-:W-:Y:S01]  /*0740*/  IADD3 R7, PT, PT, R6, UR4, RZ ;  /* 0x0000000406077c10 */ /* 0x000fe2000fffe0ff */
[----:B------:R-:W-:-:S12]  /*0750*/  UIADD3 UR5, UPT, UPT, -UR5, URZ, URZ ;  /* 0x000000ff05057290 */ /* 0x000fd8000fffe1ff */
.L_x_5:
[----:B0-----:R-:W-:-:S06]  /*0760*/  IMAD.WIDE R4, R7, 0x4, R8 ;  /* 0x0000000407047825 */ /* 0x001fcc00078e0208 */
[----:B------:R-:W2:Y:S01]  /*0770*/  LDG.E R5, desc[UR12][R4.64] ;  /* 0x0000000c04057981 */ /* 0x000ea2000c1e1900 */
[----:B------:R-:W-:Y:S01]  /*0780*/  UIADD3 UR5, UPT, UPT, UR5, 0x1, URZ ;  /* 0x0000000105057890 */ /* 0x000fe2000fffe0ff */
[----:B------:R-:W-:-:S03]  /*0790*/  IADD3 R7, PT, PT, R7, 0x1, RZ ;  /* 0x0000000107077810 */ /* 0x000fc60007ffe0ff */
[----:B------:R-:W-:Y:S01]  /*07a0*/  UISETP.NE.AND UP0, UPT, UR5, URZ, UPT ;  /* 0x000000ff0500728c */ /* 0x000fe2000bf05270 */
[----:B--2---:R-:W-:-:S08]  /*07b0*/  FADD R0, |R5|, R0 ;  /* 0x0000000005007221 */ /* 0x004fd00000000200 */
[----:B------:R-:W-:Y:S05]  /*07c0*/  BRA.U UP0, `(.L_x_5) ;  /* 0xfffffffd00e47547 */ /* 0x000fea000b83ffff */
.L_x_0:
[----:B------:R-:W0:Y:S01]  /*07d0*/  LDC.64 R4, c[0x0][0x380] ;  /* 0x0000e000ff047b82 */ /* 0x000e220000000a00 */
[----:B------:R-:W-:Y:S01]  /*07e0*/  IMAD R3, R3, UR11, R2 ;  /* 0x0000000b03037c24 */ /* 0x000fe2000f8e0202 */
[----:B------:R-:W1:Y:S03]  /*07f0*/  LDCU UR4, c[0x0][0x390] ;  /* 0x00007200ff0477ac */ /* 0x000e660008000800 */
[----:B0-----:R-:W-:-:S05]  /*0800*/  IMAD.WIDE R2, R3, 0x4, R4 ;  /* 0x0000000403027825 */ /* 0x001fca00078e0204 */
[----:B------:R-:W1:Y:S02]  /*0810*/  LDG.E R5, desc[UR12][R2.64] ;  /* 0x0000000c02057981 */ /* 0x000e64000c1e1900 */
[----:B-1----:R-:W-:-:S05]  /*0820*/  FFMA R5, -R0, UR4, R5 ;  /* 0x0000000400057c23 */ /* 0x002fca0008000105 */
[----:B------:R-:W-:Y:S01]  /*0830*/  STG.E desc[UR12][R2.64], R5 ;  /* 0x0000000502007986 */ /* 0x000fe2000c10190c */
[----:B------:R-:W-:Y:S05]  /*0840*/  EXIT ;  /* 0x000000000000794d */ /* 0x000fea0003800000 */
.L_x_6:
[----:B------:R-:W-:-:S00]  /*0850*/  BRA `(.L_x_6) ;  /* 0xfffffffc00fc7947 */ /* 0x000fc0000383ffff */
[----:B------:R-:W-:-:S00]  /*0860*/  NOP ;  /* 0x0000000000007918 */ /* 0x000fc00000000000 */
        /* <DEDUP_REMOVED lines=9> */
.L_x_15:


//--------------------- .text._Z17activation_kernelPfii --------------------------
	.section	.text._Z17activation_kernelPfii,"ax",@progbits
	.align	128
        .global         _Z17activation_kernelPfii
        .type           _Z17activation_kernelPfii,@function
        .size           _Z17activation_kernelPfii,(.L_x_16 - _Z17activation_kernelPfii)
        .other          _Z17activation_kernelPfii,@"STO_CUDA_ENTRY STV_DEFAULT"
_Z17activation_kernelPfii:
.text._Z17activation_kernelPfii:
[----:B------:R-:W-:Y:S01]  /*0000*/  LDC R1, c[0x0][0x37c] ;  /* 0x0000df00ff017b82 */ /* 0x000fe20000000800 */
[----:B------:R-:W0:Y:S07]  /*0010*/  S2R R2, SR_TID.X ;  /* 0x0000000000027919 */ /* 0x000e2e0000002100 */
[----:B------:R-:W1:Y:S01]  /*0020*/  LDC R0, c[0x0][0x364] ;  /* 0x0000d900ff007b82 */ /* 0x000e620000000800 */
[----:B------:R-:W2:Y:S01]  /*0030*/  LDCU.64 UR6, c[0x0][0x388] ;  /* 0x00007100ff0677ac */ /* 0x000ea20008000a00 */
[----:B------:R-:W1:Y:S06]  /*0040*/  S2R R3, SR_TID.Y ;  /* 0x0000000000037919 */ /* 0x000e6c0000002200 */
[----:B------:R-:W0:Y:S08]  /*0050*/  S2UR UR5, SR_CTAID.X ;  /* 0x00000000000579c3 */ /* 0x000e300000002500 */
[----:B------:R-:W0:Y:S08]  /*0060*/  LDC R5, c[0x0][0x360] ;  /* 0x0000d800ff057b82 */ /* 0x000e300000000800 */
[----:B------:R-:W1:Y:S01]  /*0070*/  S2UR UR4, SR_CTAID.Y ;  /* 0x00000000000479c3 */ /* 0x000e620000002600 */
[----:B0-----:R-:W-:-:S05]  /*0080*/  IMAD R5, R5, UR5, R2 ;  /* 0x0000000505057c24 */ /* 0x001fca000f8e0202 */
[----:B--2---:R-:W-:Y:S01]  /*0090*/  ISETP.GE.AND P0, PT, R5, UR7, PT ;  /* 0x0000000705007c0c */ /* 0x004fe2000bf06270 */
[----:B-1----:R-:W-:-:S05]  /*00a0*/  IMAD R0, R0, UR4, R3 ;  /* 0x0000000400007c24 */ /* 0x002fca000f8e0203 */
[----:B------:R-:W-:-:S13]  /*00b0*/  ISETP.GE.OR P0, PT, R0, UR6, P0 ;  /* 0x0000000600007c0c */ /* 0x000fda0008706670 */
[----:B------:R-:W-:Y:S05]  /*00c0*/  @P0 EXIT ;  /* 0x000000000000094d */ /* 0x000fea0003800000 */
[----:B------:R-:W0:Y:S01]  /*00d0*/  LDC.64 R2, c[0x0][0x380] ;  /* 0x0000e000ff027b82 */ /* 0x000e220000000a00 */
[----:B------:R-:W1:Y:S01]  /*00e0*/  LDCU.64 UR4, c[0x0][0x358] ;  /* 0x00006b00ff0477ac */ /* 0x000e620008000a00 */
[----:B------:R-:W-:-:S04]  /*00f0*/  IMAD R5, R0, UR7, R5 ;  /* 0x0000000700057c24 */ /* 0x000fc8000f8e0205 */
[----:B0-----:R-:W-:-:S05]  /*0100*/  IMAD.WIDE R2, R5, 0x4, R2 ;  /* 0x0000000405027825 */ /* 0x001fca00078e0202 */
[----:B-1----:R-:W2:Y:S02]  /*0110*/  LDG.E R0, desc[UR4][R2.64] ;  /* 0x0000000402007981 */ /* 0x002ea4000c1e1900 */
[----:B--2---:R-:W-:-:S04]  /*0120*/  FADD R5, |R0|, 1 ;  /* 0x3f80000000057421 */ /* 0x004fc80000000200 */
[----:B------:R-:W-:-:S05]  /*0130*/  FMUL R5, R0, R5 ;  /* 0x0000000500057220 */ /* 0x000fca0000400000 */
[----:B------:R-:W-:Y:S01]  /*0140*/  STG.E desc[UR4][R2.64], R5 ;  /* 0x0000000502007986 */ /* 0x000fe2000c101904 */
[----:B------:R-:W-:Y:S05]  /*0150*/  EXIT ;  /* 0x000000000000794d */ /* 0x000fea0003800000 */
.L_x_7:
        /* <DEDUP_REMOVED lines=10> */
.L_x_16:


//--------------------- .text._Z18my_function_kernelPKfS0_Pffiii --------------------------
	.section	.text._Z18my_function_kernelPKfS0_Pffiii,"ax",@progbits
	.align	128
        .global         _Z18my_function_kernelPKfS0_Pffiii
        .type           _Z18my_function_kernelPKfS0_Pffiii,@function
        .size           _Z18my_function_kernelPKfS0_Pffiii,(.L_x_17 - _Z18my_function_kernelPKfS0_Pffiii)
        .other          _Z18my_function_kernelPKfS0_Pffiii,@"STO_CUDA_ENTRY STV_DEFAULT"
_Z18my_function_kernelPKfS0_Pffiii:
.text._Z18my_function_kernelPKfS0_Pffiii:
        /* <DEDUP_REMOVED lines=21> */
[----:B------:R-:W-:Y:S02]  /*0150*/  ULOP3.LUT UR10, UR7, 0xf, URZ, 0xc0, !UPT ;  /* 0x0000000f070a7892 */ /* 0x000fe4000f8ec0ff */
[----:B------:R-:W-:Y:S01]  /*0160*/  IMAD R9, R0, UR7, RZ ;  /* 0x0000000700097c24 */ /* 0x000fe2000f8e02ff */
[----:B------:R-:W-:Y:S01]  /*0170*/  MOV R14, RZ ;  /* 0x000000ff000e7202 */ /* 0x000fe20000000f00 */
[----:B------:R-:W-:Y:S01]  /*0180*/  UMOV UR4, URZ ;  /* 0x000000ff00047c82 */ /* 0x000fe20008000000 */
[----:B------:R-:W-:Y:S01]  /*0190*/  UISETP.NE.AND UP0, UPT, UR10, URZ, UPT ;  /* 0x000000ff0a00728c */ /* 0x000fe2000bf05270 */
[----:B------:R-:W-:Y:S10]  /*01a0*/  BRA.U !UP1, `(.L_x_9) ;  /* 0x0000000509107547 */ /* 0x000ff4000b800000 */
[----:B------:R-:W0:Y:S01]  /*01b0*/  LDC.64 R2, c[0x0][0x380] ;  /* 0x0000e000ff027b82 */ /* 0x000e220000000a00 */
[----:B------:R-:W1:Y:S01]  /*01c0*/  LDCU.64 UR8, c[0x0][0x388] ;  /* 0x00007100ff0877ac */ /* 0x000e620008000a00 */
[----:B------:R-:W-:Y:S02]  /*01d0*/  MOV R14, RZ ;  /* 0x000000ff000e7202 */ /* 0x000fe40000000f00 */
[----:B------:R-:W-:Y:S01]  /*01e0*/  MOV R6, R9 ;  /* 0x0000000900067202 */ /* 0x000fe20000000f00 */
[----:B------:R-:W-:Y:S02]  /*01f0*/  ULOP3.LUT UR4, UR7, 0x7ffffff0, URZ, 0xc0, !UPT ;  /* 0x7ffffff007047892 */ /* 0x000fe4000f8ec0ff */
[----:B-1----:R-:W-:Y:S02]  /*0200*/  UIADD3 UR5, UP1, UPT, UR8, 0x20, URZ ;  /* 0x0000002008057890 */ /* 0x002fe4000ff3e0ff */
[----:B------:R-:W-:Y:S02]  /*0210*/  UIADD3 UR8, UPT, UPT, -UR4, URZ, URZ ;  /* 0x000000ff04087290 */ /* 0x000fe4000fffe1ff */
[----:B------:R-:W-:Y:S01]  /*0220*/  UIADD3.X UR6, UPT, UPT, URZ, UR9, URZ, UP1, !UPT ;  /* 0x00000009ff067290 */ /* 0x000fe20008ffe4ff */
[----:B0-----:R-:W-:-:S03]  /*0230*/  IMAD.WIDE.U32 R2, R8, 0x4, R2 ;  /* 0x0000000408027825 */ /* 0x001fc600078e0002 */
[----:B------:R-:W-:-:S04]  /*0240*/  IADD3 R4, P0, PT, R2, 0x20, RZ ;  /* 0x0000002002047810 */ /* 0x000fc80007f1e0ff */
[----:B------:R-:W-:-:S09]  /*0250*/  IADD3.X R5, PT, PT, RZ, R3, RZ, P0, !PT ;  /* 0x00000003ff057210 */ /* 0x000fd200007fe4ff */
.L_x_10:
[----:B------:R-:W-:Y:S01]  /*0260*/  MOV R2, UR5 ;  /* 0x0000000500027c02 */ /* 0x000fe20008000f00 */
[----:B------:R-:W2:Y:S01]  /*0270*/  LDG.E R15, desc[UR12][R4.64+-0x20] ;  /* 0xffffe00c040f7981 */ /* 0x000ea2000c1e1900 */
[----:B------:R-:W-:-:S03]  /*0280*/  MOV R3, UR6 ;  /* 0x0000000600037c02 */ /* 0x000fc60008000f00 */
[----:B------:R-:W3:Y:S01]  /*0290*/  LDG.E R17, desc[UR12][R4.64+-0x1c] ;  /* 0xffffe40c04117981 */ /* 0x000ee2000c1e1900 */
[----:B------:R-:W-:-:S03]  /*02a0*/  IMAD.WIDE R2, R6, 0x4, R2 ;  /* 0x0000000406027825 */ /* 0x000fc600078e0202 */
[----:B------:R-:W4:Y:S04]  /*02b0*/  LDG.E R19, desc[UR12][R4.64+-0x18] ;  /* 0xffffe80c04137981 */ /* 0x000f28000c1e1900 */
        /* <DEDUP_REMOVED lines=13> */
[----:B--2---:R-:W-:-:S03]  /*0390*/  FFMA R16, R15, R16, R14 ;  /* 0x000000100f107223 */ /* 0x004fc6000000000e */
[----:B------:R-:W2:Y:S01]  /*03a0*/  LDG.E R15, desc[UR12][R4.64+-0x4] ;  /* 0xfffffc0c040f7981 */ /* 0x000ea2000c1e1900 */
[----:B---3--:R-:W-:-:S03]  /*03b0*/  FFMA R24, R17, R24, R16 ;  /* 0x0000001811187223 */ /* 0x008fc60000000010 */
[----:B------:R-:W2:Y:S01]  /*03c0*/  LDG.E R14, desc[UR12][R2.64+-0x4] ;  /* 0xfffffc0c020e7981 */ /* 0x000ea2000c1e1900 */
[----:B----4-:R-:W-:-:S03]  /*03d0*/  FFMA R25, R19, R18, R24 ;  /* 0x0000001213197223 */ /* 0x010fc60000000018 */
[----:B------:R-:W3:Y:S04]  /*03e0*/  LDG.E R16, desc[UR12][R4.64] ;  /* 0x0000000c04107981 */ /* 0x000ee8000c1e1900 */
[----:B------:R-:W3:Y:S01]  /*03f0*/  LDG.E R17, desc[UR12][R2.64] ;  /* 0x0000000c02117981 */ /* 0x000ee2000c1e1900 */
[----:B-----5:R-:W-:-:S03]  /*0400*/  FFMA R25, R20, R21, R25 ;  /* 0x0000001514197223 */ /* 0x020fc60000000019 */
[----:B------:R-:W4:Y:S04]  /*0410*/  LDG.E R18, desc[UR12][R4.64+0x4] ;  /* 0x0000040c04127981 */ /* 0x000f28000c1e1900 */
[----:B------:R-:W4:Y:S01]  /*0420*/  LDG.E R19, desc[UR12][R2.64+0x4] ;  /* 0x0000040c02137981 */ /* 0x000f22000c1e1900 */
[----:B------:R-:W-:-:S03]  /*0430*/  FFMA R25, R22, R23, R25 ;  /* 0x0000001716197223 */ /* 0x000fc60000000019 */
[----:B------:R-:W5:Y:S04]  /*0440*/  LDG.E R20, desc[UR12][R4.64+0x8] ;  /* 0x0000080c04147981 */ /* 0x000f68000c1e1900 */
[----:B------:R-:W5:Y:S01]  /*0450*/  LDG.E R21, desc[UR12][R2.64+0x8] ;  /* 0x0000080c02157981 */ /* 0x000f62000c1e1900 */
[----:B------:R-:W-:-:S03]  /*0460*/  FFMA R25, R10, R11, R25 ;  /* 0x0000000b0a197223 */ /* 0x000fc60000000019 */
[----:B------:R-:W5:Y:S04]  /*0470*/  LDG.E R22, desc[UR12][R4.64+0xc] ;  /* 0x00000c0c04167981 */ /* 0x000f68000c1e1900 */
[----:B------:R-:W5:Y:S04]  /*0480*/  LDG.E R23, desc[UR12][R2.64+0xc] ;  /* 0x00000c0c02177981 */ /* 0x000f68000c1e1900 */
[----:B------:R-:W5:Y:S01]  /*0490*/  LDG.E R10, desc[UR12][R4.64+0x10] ;  /* 0x0000100c040a7981 */ /* 0x000f62000c1e1900 */
[----:B------:R-:W-:-:S03]  /*04a0*/  FFMA R28, R12, R13, R25 ;  /* 0x0000000d0c1c7223 */ /* 0x000fc60000000019 */
[----:B------:R-:W5:Y:S04]  /*04b0*/  LDG.E R11, desc[UR12][R2.64+0x10] ;  /* 0x0000100c020b7981 */ /* 0x000f68000c1e1900 */
[----:B------:R-:W5:Y:S04]  /*04c0*/  LDG.E R24, desc[UR12][R4.64+0x14] ;  /* 0x0000140c04187981 */ /* 0x000f68000c1e1900 */
[----:B------:R-:W5:Y:S04]  /*04d0*/  LDG.E R25, desc[UR12][R2.64+0x14] ;  /* 0x0000140c02197981 */ /* 0x000f68000c1e1900 */
[----:B------:R0:W5:Y:S04]  /*04e0*/  LDG.E R13, desc[UR12][R4.64+0x18] ;  /* 0x0000180c040d7981 */ /* 0x000168000c1e1900 */
[----:B------:R-:W5:Y:S01]  /*04f0*/  LDG.E R12, desc[UR12][R2.64+0x18] ;  /* 0x0000180c020c7981 */ /* 0x000f62000c1e1900 */
[----:B------:R-:W-:-:S04]  /*0500*/  UIADD3 UR8, UPT, UPT, UR8, 0x10, URZ ;  /* 0x0000001008087890 */ /* 0x000fc8000fffe0ff */
[----:B------:R-:W-:Y:S01]  /*0510*/  UISETP.NE.AND UP1, UPT, UR8, URZ, UPT ;  /* 0x000000ff0800728c */ /* 0x000fe2000bf25270 */
[----:B0-----:R-:W-:Y:S02]  /*0520*/  IADD3 R4, P0, PT, R4, 0x40, RZ ;  /* 0x0000004004047810 */ /* 0x001fe40007f1e0ff */
[----:B------:R-:W-:Y:S02]  /*0530*/  IADD3 R6, PT, PT, R6, 0x10, RZ ;  /* 0x0000001006067810 */ /* 0x000fe40007ffe0ff */
[----:B------:R-:W-:Y:S01]  /*0540*/  IADD3.X R5, PT, PT, RZ, R5, RZ, P0, !PT ;  /* 0x00000005ff057210 */ /* 0x000fe200007fe4ff */
[----:B--2---:R-:W-:-:S04]  /*0550*/  FFMA R15, R15, R14, R28 ;  /* 0x0000000e0f0f7223 */ /* 0x004fc8000000001c */
[----:B---3--:R-:W-:-:S04]  /*0560*/  FFMA R15, R16, R17, R15 ;  /* 0x00000011100f7223 */ /* 0x008fc8000000000f */
[----:B----4-:R-:W-:-:S04]  /*0570*/  FFMA R15, R18, R19, R15 ;  /* 0x00000013120f7223 */ /* 0x010fc8000000000f */
[----:B-----5:R-:W-:-:S04]  /*0580*/  FFMA R15, R20, R21, R15 ;  /* 0x00000015140f7223 */ /* 0x020fc8000000000f */
[----:B------:R-:W-:-:S04]  /*0590*/  FFMA R15, R22, R23, R15 ;  /* 0x00000017160f7223 */ /* 0x000fc8000000000f */
[----:B------:R-:W-:-:S04]  /*05a0*/  FFMA R11, R10, R11, R15 ;  /* 0x0000000b0a0b7223 */ /* 0x000fc8000000000f */
[----:B------:R-:W-:-:S04]  /*05b0*/  FFMA R24, R24, R25, R11 ;  /* 0x0000001918187223 */ /* 0x000fc8000000000b */
[----:B------:R-:W-:-:S04]  /*05c0*/  FFMA R13, R13, R12, R24 ;  /* 0x0000000c0d0d7223 */ /* 0x000fc80000000018 */
[----:B------:R-:W-:Y:S01]  /*05d0*/  FFMA R14, R26, R27, R13 ;  /* 0x0000001b1a0e7223 */ /* 0x000fe2000000000d */
[----:B------:R-:W-:Y:S06]  /*05e0*/  BRA.U UP1, `(.L_x_10) ;  /* 0xfffffffd011c7547 */ /* 0x000fec000b83ffff */
.L_x_9:
[----:B------:R-:W-:Y:S05]  /*05f0*/  BRA.U !UP0, `(.L_x_8) ;  /* 0x0000000508687547 */ /* 0x000fea000b800000 */
[----:B------:R-:W-:Y:S02]  /*0600*/  UISETP.GE.U32.AND UP0, UPT, UR10, 0x8, UPT ;  /* 0x000000080a00788c */ /* 0x000fe4000bf06070 */
[----:B------:R-:W-:-:S04]  /*0610*/  ULOP3.LUT UR6, UR7, 0x7, URZ, 0xc0, !UPT ;  /* 0x0000000707067892 */ /* 0x000fc8000f8ec0ff */
[----:B------:R-:W-:-:S03]  /*0620*/  UISETP.NE.AND UP1, UPT, UR6, URZ, UPT ;  /* 0x000000ff0600728c */ /* 0x000fc6000bf25270 */
[----:B------:R-:W-:Y:S08]  /*0630*/  BRA.U !UP0, `(.L_x_11) ;  /* 0x0000000108907547 */ /* 0x000ff0000b800000 */
[----:B------:R-:W0:Y:S01]  /*0640*/  LDC.64 R10, c[0x0][0x380] ;  /* 0x0000e000ff0a7b82 */ /* 0x000e220000000a00 */
[----:B------:R-:W1:Y:S01]  /*0650*/  LDCU.64 UR8, c[0x0][0x380] ;  /* 0x00007000ff0877ac */ /* 0x000e620008000a00 */
[C---:B------:R-:W-:Y:S02]  /*0660*/  IADD3 R3, PT, PT, R8.reuse, UR4, RZ ;  /* 0x0000000408037c10 */ /* 0x040fe4000fffe0ff */
[----:B------:R-:W-:Y:S02]  /*0670*/  IADD3 R6, P0, PT, R8, UR4, RZ ;  /* 0x0000000408067c10 */ /* 0x000fe4000ff1e0ff */
[----:B------:R-:W-:Y:S02]  /*0680*/  IADD3 R13, PT, PT, R9, UR4, RZ ;  /* 0x00000004090d7c10 */ /* 0x000fe4000fffe0ff */
[----:B------:R-:W2:Y:S01]  /*0690*/  LDC.64 R4, c[0x0][0x388] ;  /* 0x0000e200ff047b82 */ /* 0x000ea20000000a00 */
[----:B0-----:R-:W-:Y:S01]  /*06a0*/  IMAD.WIDE.U32 R10, R3, 0x4, R10 ;  /* 0x00000004030a7825 */ /* 0x001fe200078e000a */
[----:B------:R-:W-:-:S02]  /*06b0*/  IADD3.X R3, PT, PT, RZ, RZ, RZ, P0, !PT ;  /* 0x000000ffff037210 */ /* 0x000fc400007fe4ff */
[C---:B-1----:R-:W-:Y:S02]  /*06c0*/  LEA R2, P0, R6.reuse, UR8, 0x2 ;  /* 0x0000000806027c11 */ /* 0x042fe4000f8010ff */
[----:B------:R-:W3:Y:S02]  /*06d0*/  LDG.E R15, desc[UR12][R10.64] ;  /* 0x0000000c0a0f7981 */ /* 0x000ee4000c1e1900 */
[----:B------:R-:W-:Y:S01]  /*06e0*/  LEA.HI.X R3, R6, UR9, R3, 0x2, P0 ;  /* 0x0000000906037c11 */ /* 0x000fe200080f1403 */
[----:B--2---:R-:W-:-:S04]  /*06f0*/  IMAD.WIDE R4, R13, 0x4, R4 ;  /* 0x000000040d047825 */ /* 0x004fc800078e0204 */
[----:B------:R-:W2:Y:S04]  /*0700*/  LDG.E R18, desc[UR12][R2.64+0x4] ;  /* 0x0000040c02127981 */ /* 0x000ea8000c1e1900 */
[----:B------:R-:W3:Y:S04]  /*0710*/  LDG.E R16, desc[UR12][R4.64] ;  /* 0x0000000c04107981 */ /* 0x000ee8000c1e1900 */
[----:B------:R-:W2:Y:S04]  /*0720*/  LDG.E R17, desc[UR12][R4.64+0x4] ;  /* 0x0000040c04117981 */ /* 0x000ea8000c1e1900 */
[----:B------:R-:W4:Y:S04]  /*0730*/  LDG.E R19, desc[UR12][R4.64+0x8] ;  /* 0x0000080c04137981 */ /* 0x000f28000c1e1900 */
        /* <DEDUP_REMOVED lines=12> */
[----:B---3--:R-:W-:-:S04]  /*0800*/  FFMA R15, R15, R16, R14 ;  /* 0x000000100f0f7223 */ /* 0x008fc8000000000e */
[----:B--2---:R-:W-:-:S04]  /*0810*/  FFMA R15, R18, R17, R15 ;  /* 0x00000011120f7223 */ /* 0x004fc8000000000f */
[----:B----4-:R-:W-:-:S04]  /*0820*/  FFMA R15, R20, R19, R15 ;  /* 0x00000013140f7223 */ /* 0x010fc8000000000f */
[----:B-----5:R-:W-:-:S04]  /*0830*/  FFMA R15, R22, R21, R15 ;  /* 0x00000015160f7223 */ /* 0x020fc8000000000f */
[----:B------:R-:W-:-:S04]  /*0840*/  FFMA R15, R24, R23, R15 ;  /* 0x00000017180f7223 */ /* 0x000fc8000000000f */
[----:B------:R-:W-:-:S04]  /*0850*/  FFMA R13, R12, R13, R15 ;  /* 0x0000000d0c0d7223 */ /* 0x000fc8000000000f */
[----:B------:R-:W-:-:S04]  /*0860*/  FFMA R11, R6, R11, R13 ;  /* 0x0000000b060b7223 */ /* 0x000fc8000000000d */
[----:B------:R-:W-:-:S07]  /*0870*/  FFMA R14, R10, R25, R11 ;  /* 0x000000190a0e7223 */ /* 0x000fce000000000b */
.L_x_11:
        /* <DEDUP_REMOVED lines=13> */
[----:B-1----:R-:W-:-:S03]  /*0950*/  LEA R2, P0, R6, UR6, 0x2 ;  /* 0x0000000606027c11 */ /* 0x002fc6000f8010ff */
[----:B------:R-:W3:Y:S01]  /*0960*/  LDG.E R11, desc[UR12][R10.64] ;  /* 0x0000000c0a0b7981 */ /* 0x000ee2000c1e1900 */
        /* <DEDUP_REMOVED lines=8> */
[----:B------:R-:W5:Y:S01]  /*09f0*/  LDG.E R18, desc[UR12][R4.64+0xc] ;  /* 0x00000c0c04127981 */ /* 0x000f62000c1e1900 */
[----:B------:R-:W-:Y:S01]  /*0a00*/  UIADD3 UR4, UPT, UPT, UR4, 0x4, URZ ;  /* 0x0000000404047890 */ /* 0x000fe2000fffe0ff */
[----:B---3--:R-:W-:-:S04]  /*0a10*/  FFMA R6, R11, R6, R14 ;  /* 0x000000060b067223 */ /* 0x008fc8000000000e */
[----:B--2---:R-:W-:-:S04]  /*0a20*/  FFMA R6, R13, R12, R6 ;  /* 0x0000000c0d067223 */ /* 0x004fc80000000006 */
[----:B----4-:R-:W-:-:S04]  /*0a30*/  FFMA R6, R15, R16, R6 ;  /* 0x000000100f067223 */ /* 0x010fc80000000006 */
[----:B-----5:R-:W-:-:S07]  /*0a40*/  FFMA R14, R17, R18, R6 ;  /* 0x00000012110e7223 */ /* 0x020fce0000000006 */
.L_x_12:
[----:B------:R-:W-:Y:S05]  /*0a50*/  BRA.U !UP1, `(.L_x_8) ;  /* 0x0000000109507547 */ /* 0x000fea000b800000 */
[----:B------:R-:W0:Y:S01]  /*0a60*/  LDC.64 R4, c[0x0][0x380] ;  /* 0x0000e000ff047b82 */ /* 0x000e220000000a00 */
[----:B------:R-:W-:Y:S01]  /*0a70*/  IADD3 R11, PT, PT, R8, UR4, RZ ;  /* 0x00000004080b7c10 */ /* 0x000fe2000fffe0ff */
[----:B------:R-:W-:-:S06]  /*0a80*/  UIADD3 UR5, UPT, UPT, -UR5, URZ, URZ ;  /* 0x000000ff05057290 */ /* 0x000fcc000fffe1ff */
[----:B------:R-:W1:Y:S01]  /*0a90*/  LDC.64 R2, c[0x0][0x388] ;  /* 0x0000e200ff027b82 */ /* 0x000e620000000a00 */
[----:B0-----:R-:W-:Y:S01]  /*0aa0*/  IMAD.WIDE.U32 R4, R11, 0x4, R4 ;  /* 0x000000040b047825 */ /* 0x001fe200078e0004 */
[----:B------:R-:W-:Y:S02]  /*0ab0*/  IADD3 R11, PT, PT, R9, UR4, RZ ;  /* 0x00000004090b7c10 */ /* 0x000fe4000fffe0ff */
[----:B------:R-:W-:Y:S02]  /*0ac0*/  MOV R6, R4 ;  /* 0x0000000400067202 */ /* 0x000fe40000000f00 */
[----:B------:R-:W-:-:S07]  /*0ad0*/  MOV R13, R5 ;  /* 0x00000005000d7202 */ /* 0x000fce0000000f00 */
.L_x_13:
[----:B-1----:R-:W-:Y:S01]  /*0ae0*/  IMAD.WIDE R4, R11, 0x4, R2 ;  /* 0x000000040b047825 */ /* 0x002fe200078e0202 */
[----:B------:R-:W-:Y:S02]  /*0af0*/  MOV R9, R13 ;  /* 0x0000000d00097202 */ /* 0x000fe40000000f00 */
[----:B------:R-:W-:-:S03]  /*0b00*/  MOV R8, R6 ;  /* 0x0000000600087202 */ /* 0x000fc60000000f00 */
[----:B------:R-:W2:Y:S04]  /*0b10*/  LDG.E R4, desc[UR12][R4.64] ;  /* 0x0000000c04047981 */ /* 0x000ea8000c1e1900 */
[----:B------:R-:W2:Y:S01]  /*0b20*/  LDG.E R9, desc[UR12][R8.64] ;  /* 0x0000000c08097981 */ /* 0x000ea2000c1e1900 */
[----:B------:R-:W-:Y:S01]  /*0b30*/  UIADD3 UR5, UPT, UPT, UR5, 0x1, URZ ;  /* 0x0000000105057890 */ /* 0x000fe2000fffe0ff */
[----:B------:R-:W-:Y:S02]  /*0b40*/  IADD3 R6, P0, PT, R6, 0x4, RZ ;  /* 0x0000000406067810 */ /* 0x000fe40007f1e0ff */
[----:B------:R-:W-:Y:S01]  /*0b50*/  IADD3 R11, PT, PT, R11, 0x1, RZ ;  /* 0x000000010b0b7810 */ /* 0x000fe20007ffe0ff */
[----:B------:R-:W-:Y:S01]  /*0b60*/  UISETP.NE.AND UP0, UPT, UR5, URZ, UPT ;  /* 0x000000ff0500728c */ /* 0x000fe2000bf05270 */
[----:B------:R-:W-:Y:S01]  /*0b70*/  IADD3.X R13, PT, PT, RZ, R13, RZ, P0, !PT ;  /* 0x0000000dff0d7210 */ /* 0x000fe200007fe4ff */
[----:B--2---:R-:W-:-:S07]  /*0b80*/  FFMA R14, R9, R4, R14 ;  /* 0x00000004090e7223 */ /* 0x004fce000000000e */
[----:B------:R-:W-:Y:S05]  /*0b90*/  BRA.U UP0, `(.L_x_13) ;  /* 0xfffffffd00d07547 */ /* 0x000fea000b83ffff */
.L_x_8:
[----:B------:R-:W0:Y:S01]  /*0ba0*/  LDC.64 R2, c[0x0][0x390] ;  /* 0x0000e400ff027b82 */ /* 0x000e220000000a00 */
[----:B------:R-:W-:-:S04]  /*0bb0*/  IMAD R7, R7, UR11, R0 ;  /* 0x0000000b07077c24 */ /* 0x000fc8000f8e0200 */
[----:B0-----:R-:W-:-:S05]  /*0bc0*/  IMAD.WIDE R2, R7, 0x4, R2 ;  /* 0x0000000407027825 */ /* 0x001fca00078e0202 */
[----:B------:R-:W-:Y:S01]  /*0bd0*/  STG.E desc[UR12][R2.64], R14 ;  /* 0x0000000e02007986 */ /* 0x000fe2000c10190c */
[----:B------:R-:W-:Y:S05]  /*0be0*/  EXIT ;  /* 0x000000000000794d */ /* 0x000fea0003800000 */
.L_x_14:
        /* <DEDUP_REMOVED lines=9> */
.L_x_17:


//--------------------- .nv.shared.reserved.0     --------------------------
	.section	.nv.shared.reserved.0,"aw",@nobits
	.weak		__nv_reservedSMEM_offset_0_alias
	.size		__nv_reservedSMEM_offset_0_alias, 0, 64
	.other		__nv_reservedSMEM_offset_0_alias,@"STO_CUDA_RESERVED_SHARED STV_DEFAULT"
__nv_reservedSMEM_offset_0_alias:
	.zero		0
	.zero		64


//--------------------- .nv.constant0._Z21regularization_kernelPfPKffiii --------------------------
	.section	.nv.constant0._Z21regularization_kernelPfPKffiii,"a",@progbits
	.sectionflags	@""
	.align	4
.nv.constant0._Z21regularization_kernelPfPKffiii:
	.zero		928


//--------------------- .nv.constant0._Z17activation_kernelPfii --------------------------
	.section	.nv.constant0._Z17activation_kernelPfii,"a",@progbits
	.sectionflags	@""
	.align	4
.nv.constant0._Z17activation_kernelPfii:
	.zero		912


//--------------------- .nv.constant0._Z18my_function_kernelPKfS0_Pffiii --------------------------
	.section	.nv.constant0._Z18my_function_kernelPKfS0_Pffiii,"a",@progbits
	.sectionflags	@""
	.align	4
.nv.constant0._Z18my_function_kernelPKfS0_Pffiii:
	.zero		936


//--------------------- SYMBOLS --------------------------

	.type		.nv.reservedSmem.offset0,@object
	.size		.nv.reservedSmem.offset0,0x4
